//
// Generated by NVIDIA NVVM Compiler
//
// Compiler Build ID: CL-36424714
// Cuda compilation tools, release 13.0, V13.0.88
// Based on NVVM 20.0.0
//

.version 9.0
.target sm_100
.address_size 64

	// .globl	_Z13memsetCudaIntPiii

.visible .entry _Z13memsetCudaIntPiii(
	.param .u64 .ptr .align 1 _Z13memsetCudaIntPiii_param_0,
	.param .u32 _Z13memsetCudaIntPiii_param_1,
	.param .u32 _Z13memsetCudaIntPiii_param_2
)
{
	.reg .pred 	%p<2>;
	.reg .b32 	%r<7>;
	.reg .b64 	%rd<5>;

	ld.param.u64 	%rd1, [_Z13memsetCudaIntPiii_param_0];
	ld.param.u32 	%r2, [_Z13memsetCudaIntPiii_param_1];
	ld.param.u32 	%r3, [_Z13memsetCudaIntPiii_param_2];
	mov.u32 	%r4, %ntid.x;
	mov.u32 	%r5, %ctaid.x;
	mov.u32 	%r6, %tid.x;
	mad.lo.s32 	%r1, %r4, %r5, %r6;
	setp.ge.u32 	%p1, %r1, %r3;
	@%p1 bra 	$L__BB0_2;
	cvta.to.global.u64 	%rd2, %rd1;
	mul.wide.u32 	%rd3, %r1, 4;
	add.s64 	%rd4, %rd2, %rd3;
	st.global.u32 	[%rd4], %r2;
$L__BB0_2:
	ret;

}


// ===== COMPILED SASS (sm_100) =====

	.target	sm_100

	.elftype	@"ET_EXEC"


//--------------------- .note.nv.tkinfo           --------------------------
	.section	.note.nv.tkinfo,"",@"SHT_NOTE"
	.sectionflags	@"SHF_NOTE_NV_TKINFO"
	.tkinfo
        /*0018*/ 	.word	0x00000002
        /*0030*/ 	.string	""
        /*0030*/ 	.string	"ptxas"
        /*0030*/ 	.string	"Cuda compilation tools, release 13.0, V13.0.88"
        /*0030*/ 	.string	"Build cuda_13.0.r13.0/compiler.36424714_0"
        /*0030*/ 	.string	"-arch sm_100 -m 64 "



//--------------------- .note.nv.cuinfo           --------------------------
	.section	.note.nv.cuinfo,"",@"SHT_NOTE"
	.sectionflags	@"SHF_NOTE_NV_CUINFO"
        /*0018*/ 	.short	0x0002
        /*001a*/ 	.short	0x0064
        /*001c*/ 	.short	0x0082
	.zero		2


//--------------------- .nv.info                  --------------------------
	.section	.nv.info,"",@"SHT_CUDA_INFO"
	.align	4


	//----- nvinfo : EIATTR_REGCOUNT
	.align		4
        /*0000*/ 	.byte	0x04, 0x2f
        /*0002*/ 	.short	(.L_1 - .L_0)
	.align		4
.L_0:
        /*0004*/ 	.word	index@(_Z13memsetCudaIntPiii)
        /*0008*/ 	.word	0x0000000a


	//----- nvinfo : EIATTR_FRAME_SIZE
	.align		4
.L_1:
        /*000c*/ 	.byte	0x04, 0x11
        /*000e*/ 	.short	(.L_3 - .L_2)
	.align		4
.L_2:
        /*0010*/ 	.word	index@(_Z13memsetCudaIntPiii)
        /*0014*/ 	.word	0x00000000


	//----- nvinfo : EIATTR_MIN_STACK_SIZE
	.align		4
.L_3:
        /*0018*/ 	.byte	0x04, 0x12
        /*001a*/ 	.short	(.L_5 - .L_4)
	.align		4
.L_4:
        /*001c*/ 	.word	index@(_Z13memsetCudaIntPiii)
        /*0020*/ 	.word	0x00000000
.L_5:


//--------------------- .nv.compat                --------------------------
	.section	.nv.compat,"",@"SHT_CUDA_COMPAT_INFO"
	.align	4
        /*0000*/ 	.byte	0x02, 0x09, 0x00, 0x00, 0x02, 0x02, 0x01, 0x00, 0x02, 0x05, 0x05, 0x00, 0x03, 0x07, 0x01, 0x01
        /*0010*/ 	.byte	0x02, 0x03, 0x00, 0x00, 0x02, 0x06, 0x01, 0x00, 0x04, 0x0b, 0x08, 0x00, 0x09, 0x00, 0x00, 0x00
        /*0020*/ 	.byte	0x00, 0x00, 0x00, 0x00


//--------------------- .nv.info._Z13memsetCudaIntPiii --------------------------
	.section	.nv.info._Z13memsetCudaIntPiii,"",@"SHT_CUDA_INFO"
	.sectionflags	@""
	.align	4


	//----- nvinfo : EIATTR_CUDA_API_VERSION
	.align		4
        /*0000*/ 	.byte	0x04, 0x37
        /*0002*/ 	.short	(.L_7 - .L_6)
.L_6:
        /*0004*/ 	.word	0x00000082


	//----- nvinfo : EIATTR_KPARAM_INFO
	.align		4
.L_7:
        /*0008*/ 	.byte	0x04, 0x17
        /*000a*/ 	.short	(.L_9 - .L_8)
.L_8:
        /*000c*/ 	.word	0x00000000
        /*0010*/ 	.short	0x0002
        /*0012*/ 	.short	0x000c
        /*0014*/ 	.byte	0x00, 0xf0, 0x11, 0x00


	//----- nvinfo : EIATTR_KPARAM_INFO
	.align		4
.L_9:
        /*0018*/ 	.byte	0x04, 0x17
        /*001a*/ 	.short	(.L_11 - .L_10)
.L_10:
        /*001c*/ 	.word	0x00000000
        /*0020*/ 	.short	0x0001
        /*0022*/ 	.short	0x0008
        /*0024*/ 	.byte	0x00, 0xf0, 0x11, 0x00


	//----- nvinfo : EIATTR_KPARAM_INFO
	.align		4
.L_11:
        /*0028*/ 	.byte	0x04, 0x17
        /*002a*/ 	.short	(.L_13 - .L_12)
.L_12:
        /*002c*/ 	.word	0x00000000
        /*0030*/ 	.short	0x0000
        /*0032*/ 	.short	0x0000
        /*0034*/ 	.byte	0x00, 0xf5, 0x21, 0x00


	//----- nvinfo : EIATTR_SPARSE_MMA_MASK
	.align		4
.L_13:
        /*0038*/ 	.byte	0x03, 0x50
        /*003a*/ 	.short	0x0000


	//----- nvinfo : EIATTR_MAXREG_COUNT
	.align		4
        /*003c*/ 	.byte	0x03, 0x1b
        /*003e*/ 	.short	0x00ff


	//----- nvinfo : EIATTR_MERCURY_ISA_VERSION
	.align		4
        /*0040*/ 	.byte	0x03, 0x5f
        /*0042*/ 	.short	0x0101


	//----- nvinfo : EIATTR_VRC_CTA_INIT_COUNT
	.align		4
        /*0044*/ 	.byte	0x02, 0x4a
	.zero		1
	.zero		1


	//----- nvinfo : EIATTR_EXIT_INSTR_OFFSETS
	.align		4
        /*0048*/ 	.byte	0x04, 0x1c
        /*004a*/ 	.short	(.L_15 - .L_14)


	//   ....[0]....
.L_14:
        /*004c*/ 	.word	0x00000070


	//   ....[1]....
        /*0050*/ 	.word	0x000000d0


	//----- nvinfo : EIATTR_CBANK_PARAM_SIZE
	.align		4
.L_15:
        /*0054*/ 	.byte	0x03, 0x19
        /*0056*/ 	.short	0x0010


	//----- nvinfo : EIATTR_PARAM_CBANK
	.align		4
        /*0058*/ 	.byte	0x04, 0x0a
        /*005a*/ 	.short	(.L_17 - .L_16)
	.align		4
.L_16:
        /*005c*/ 	.word	index@(.nv.constant0._Z13memsetCudaIntPiii)
        /*0060*/ 	.short	0x0380
        /*0062*/ 	.short	0x0010


	//----- nvinfo : EIATTR_SW_WAR
	.align		4
.L_17:
        /*0064*/ 	.byte	0x04, 0x36
        /*0066*/ 	.short	(.L_19 - .L_18)
.L_18:
        /*0068*/ 	.word	0x00000008
.L_19:


//--------------------- .nv.callgraph             --------------------------
	.section	.nv.callgraph,"",@"SHT_CUDA_CALLGRAPH"
	.align	4
	.sectionentsize	8
	.align		4
        /*0000*/ 	.word	0x00000000
	.align		4
        /*0004*/ 	.word	0xffffffff
	.align		4
        /*0008*/ 	.word	0x00000000
	.align		4
        /*000c*/ 	.word	0xfffffffe
	.align		4
        /*0010*/ 	.word	0x00000000
	.align		4
        /*0014*/ 	.word	0xfffffffd
	.align		4
        /*0018*/ 	.word	0x00000000
	.align		4
        /*001c*/ 	.word	0xfffffffc


//--------------------- .text._Z13memsetCudaIntPiii --------------------------
	.section	.text._Z13memsetCudaIntPiii,"ax",@progbits
	.align	128
        .global         _Z13memsetCudaIntPiii
        .type           _Z13memsetCudaIntPiii,@function
        .size           _Z13memsetCudaIntPiii,(.L_x_1 - _Z13memsetCudaIntPiii)
        .other          _Z13memsetCudaIntPiii,@"STO_CUDA_ENTRY STV_DEFAULT"
_Z13memsetCudaIntPiii:
.text._Z13memsetCudaIntPiii:
[----:B------:R-:W-:Y:S01]  /*0000*/  LDC R1, c[0x0][0x37c] ;  /* 0x0000df00ff017b82 */ /* 0x000fe20000000800 */
[----:B------:R-:W0:Y:S01]  /*0010*/  S2R R5, SR_CTAID.X ;  /* 0x0000000000057919 */ /* 0x000e220000002500 */
[----:B------:R-:W0:Y:S01]  /*0020*/  LDCU UR4, c[0x0][0x360] ;  /* 0x00006c00ff0477ac */ /* 0x000e220008000800 */
[----:B------:R-:W0:Y:S01]  /*0030*/  S2R R0, SR_TID.X ;  /* 0x0000000000007919 */ /* 0x000e220000002100 */
[----:B------:R-:W1:Y:S01]  /*0040*/  LDCU UR5, c[0x0][0x38c] ;  /* 0x00007180ff0577ac */ /* 0x000e620008000800 */
[----:B0-----:R-:W-:-:S05]  /*0050*/  IMAD R5, R5, UR4, R0 ;  /* 0x0000000405057c24 */ /* 0x001fca000f8e0200 */
[----:B-1----:R-:W-:-:S13]  /*0060*/  ISETP.GE.U32.AND P0, PT, R5, UR5, PT ;  /* 0x0000000505007c0c */ /* 0x002fda000bf06070 */
[----:B------:R-:W-:Y:S05]  /*0070*/  @P0 EXIT ;  /* 0x000000000000094d */ /* 0x000fea0003800000 */
[----:B------:R-:W0:Y:S01]  /*0080*/  LDC.64 R2, c[0x0][0x380] ;  /* 0x0000e000ff027b82 */ /* 0x000e220000000a00 */
[----:B------:R-:W1:Y:S07]  /*0090*/  LDCU.64 UR4, c[0x0][0x358] ;  /* 0x00006b00ff0477ac */ /* 0x000e6e0008000a00 */
[----:B------:R-:W1:Y:S01]  /*00a0*/  LDC R7, c[0x0][0x388] ;  /* 0x0000e200ff077b82 */ /* 0x000e620000000800 */
[----:B0-----:R-:W-:-:S05]  /*00b0*/  IMAD.WIDE.U32 R2, R5, 0x4, R2 ;  /* 0x0000000405027825 */ /* 0x001fca00078e0002 */
[----:B-1----:R-:W-:Y:S01]  /*00c0*/  STG.E desc[UR4][R2.64], R7 ;  /* 0x0000000702007986 */ /* 0x002fe2000c101904 */
[----:B------:R-:W-:Y:S05]  /*00d0*/  EXIT ;  /* 0x000000000000794d */ /* 0x000fea0003800000 */
.L_x_0:
[----:B------:R-:W-:-:S00]  /*00e0*/  BRA `(.L_x_0) ;  /* 0xfffffffc00fc7947 */ /* 0x000fc0000383ffff */
[----:B------:R-:W-:-:S00]  /*00f0*/  NOP ;  /* 0x0000000000007918 */ /* 0x000fc00000000000 */
        /* <DEDUP_REMOVED lines=8> */
.L_x_1:


//--------------------- .nv.shared.reserved.0     --------------------------
	.section	.nv.shared.reserved.0,"aw",@nobits
	.weak		__nv_reservedSMEM_offset_0_alias
	.size		__nv_reservedSMEM_offset_0_alias, 0, 64
	.other		__nv_reservedSMEM_offset_0_alias,@"STO_CUDA_RESERVED_SHARED STV_DEFAULT"
__nv_reservedSMEM_offset_0_alias:
	.zero		0
	.zero		64


//--------------------- .nv.constant0._Z13memsetCudaIntPiii --------------------------
	.section	.nv.constant0._Z13memsetCudaIntPiii,"a",@progbits
	.sectionflags	@""
	.align	4
.nv.constant0._Z13memsetCudaIntPiii:
	.zero		912


//--------------------- SYMBOLS --------------------------

	.type		.nv.reservedSmem.offset0,@object
	.size		.nv.reservedSmem.offset0,0x4
